	.headerflags	@"EF_CUDA_TEXMODE_UNIFIED EF_CUDA_64BIT_ADDRESS EF_CUDA_ACCELERATORS EF_CUDA_SM90 EF_CUDA_VIRTUAL_SM(EF_CUDA_SM90)"
	.elftype	@"ET_EXEC"


//--------------------- .nv.info                  --------------------------
	.section	.nv.info,"",@"SHT_CUDA_INFO"
	.align	4


	//----- nvinfo : EIATTR_REGCOUNT
	.align		4
        /*0000*/ 	.byte	0x04, 0x2f
        /*0002*/ 	.short	(.L_4 - .L_3)
	.align		4
.L_3:
        /*0004*/ 	.word	index@(triton_poi_fused_gather_2)
        /*0008*/ 	.word	0x00000018


	//----- nvinfo : EIATTR_MIN_STACK_SIZE
	.align		4
.L_4:
        /*000c*/ 	.byte	0x04, 0x12
        /*000e*/ 	.short	(.L_6 - .L_5)
	.align		4
.L_5:
        /*0010*/ 	.word	index@(triton_poi_fused_gather_2)
        /*0014*/ 	.word	0x00000000


	//----- nvinfo : EIATTR_FRAME_SIZE
	.align		4
.L_6:
        /*0018*/ 	.byte	0x04, 0x11
        /*001a*/ 	.short	(.L_8 - .L_7)
	.align		4
.L_7:
        /*001c*/ 	.word	index@(triton_poi_fused_gather_2)
        /*0020*/ 	.word	0x00000000


	//----- nvinfo : EIATTR_MIN_STACK_SIZE
	.align		4
.L_8:
        /*0024*/ 	.byte	0x04, 0x12
        /*0026*/ 	.short	(.L_10 - .L_9)
	.align		4
.L_9:
        /*0028*/ 	.word	index@(triton_poi_fused_gather_2)
        /*002c*/ 	.word	0x00000000
.L_10:


//--------------------- .nv.info.triton_poi_fused_gather_2 --------------------------
	.section	.nv.info.triton_poi_fused_gather_2,"",@"SHT_CUDA_INFO"
	.sectionflags	@""
	.align	4


	//----- nvinfo : EIATTR_CUDA_API_VERSION
	.align		4
        /*0000*/ 	.byte	0x04, 0x37
        /*0002*/ 	.short	(.L_12 - .L_11)
.L_11:
        /*0004*/ 	.word	0x0000007c


	//----- nvinfo : EIATTR_KPARAM_INFO
	.align		4
.L_12:
        /*0008*/ 	.byte	0x04, 0x17
        /*000a*/ 	.short	(.L_14 - .L_13)
.L_13:
        /*000c*/ 	.word	0x00000000
        /*0010*/ 	.short	0x0003
        /*0012*/ 	.short	0x0018
        /*0014*/ 	.byte	0x00, 0xf0, 0x11, 0x00


	//----- nvinfo : EIATTR_KPARAM_INFO
	.align		4
.L_14:
        /*0018*/ 	.byte	0x04, 0x17
        /*001a*/ 	.short	(.L_16 - .L_15)
.L_15:
        /*001c*/ 	.word	0x00000000
        /*0020*/ 	.short	0x0002
        /*0022*/ 	.short	0x0010
        /*0024*/ 	.byte	0x00, 0xf4, 0x21, 0x00


	//----- nvinfo : EIATTR_KPARAM_INFO
	.align		4
.L_16:
        /*0028*/ 	.byte	0x04, 0x17
        /*002a*/ 	.short	(.L_18 - .L_17)
.L_17:
        /*002c*/ 	.word	0x00000000
        /*0030*/ 	.short	0x0001
        /*0032*/ 	.short	0x0008
        /*0034*/ 	.byte	0x00, 0xf4, 0x21, 0x00


	//----- nvinfo : EIATTR_KPARAM_INFO
	.align		4
.L_18:
        /*0038*/ 	.byte	0x04, 0x17
        /*003a*/ 	.short	(.L_20 - .L_19)
.L_19:
        /*003c*/ 	.word	0x00000000
        /*0040*/ 	.short	0x0000
        /*0042*/ 	.short	0x0000
        /*0044*/ 	.byte	0x00, 0xf4, 0x21, 0x00


	//----- nvinfo : EIATTR_SPARSE_MMA_MASK
	.align		4
.L_20:
        /*0048*/ 	.byte	0x03, 0x50
        /*004a*/ 	.short	0x0000


	//----- nvinfo : EIATTR_MAXREG_COUNT
	.align		4
        /*004c*/ 	.byte	0x03, 0x1b
        /*004e*/ 	.short	0x00ff


	//----- nvinfo : EIATTR_EXTERNS
	.align		4
        /*0050*/ 	.byte	0x04, 0x0f
        /*0052*/ 	.short	(.L_22 - .L_21)


	//   ....[0]....
	.align		4
.L_21:
        /*0054*/ 	.word	index@(__assertfail)


	//----- nvinfo : EIATTR_SYSCALL_OFFSETS
	.align		4
.L_22:
        /*0058*/ 	.byte	0x04, 0x46
        /*005a*/ 	.short	(.L_24 - .L_23)


	//   ....[0]....
.L_23:
        /*005c*/ 	.word	0x000002a0


	//----- nvinfo : EIATTR_EXIT_INSTR_OFFSETS
	.align		4
.L_24:
        /*0060*/ 	.byte	0x04, 0x1c
        /*0062*/ 	.short	(.L_26 - .L_25)


	//   ....[0]....
.L_25:
        /*0064*/ 	.word	0x000003f0


	//   ....[1]....
        /*0068*/ 	.word	0x00000410


	//----- nvinfo : EIATTR_REQNTID
	.align		4
.L_26:
        /*006c*/ 	.byte	0x04, 0x10
        /*006e*/ 	.short	(.L_28 - .L_27)
.L_27:
        /*0070*/ 	.word	0x00000080
        /*0074*/ 	.word	0x00000001
        /*0078*/ 	.word	0x00000001


	//----- nvinfo : EIATTR_CRS_STACK_SIZE
	.align		4
.L_28:
        /*007c*/ 	.byte	0x04, 0x1e
        /*007e*/ 	.short	(.L_30 - .L_29)
.L_29:
        /*0080*/ 	.word	0x00000000


	//----- nvinfo : EIATTR_CBANK_PARAM_SIZE
	.align		4
.L_30:
        /*0084*/ 	.byte	0x03, 0x19
        /*0086*/ 	.short	0x001c


	//----- nvinfo : EIATTR_PARAM_CBANK
	.align		4
        /*0088*/ 	.byte	0x04, 0x0a
        /*008a*/ 	.short	(.L_32 - .L_31)
	.align		4
.L_31:
        /*008c*/ 	.word	index@(.nv.constant0.triton_poi_fused_gather_2)
        /*0090*/ 	.short	0x0210
        /*0092*/ 	.short	0x001c


	//----- nvinfo : EIATTR_SW_WAR
	.align		4
.L_32:
        /*0094*/ 	.byte	0x04, 0x36
        /*0096*/ 	.short	(.L_34 - .L_33)
.L_33:
        /*0098*/ 	.word	0x00000008
.L_34:


//--------------------- .nv.callgraph             --------------------------
	.section	.nv.callgraph,"",@"SHT_CUDA_CALLGRAPH"
	.align	4
	.sectionentsize	8
	.align		4
        /*0000*/ 	.word	0x00000000
	.align		4
        /*0004*/ 	.word	0xffffffff
	.align		4
        /*0008*/ 	.word	index@(triton_poi_fused_gather_2)
	.align		4
        /*000c*/ 	.word	index@(__assertfail)
	.align		4
        /*0010*/ 	.word	0x00000000
	.align		4
        /*0014*/ 	.word	0xfffffffe
	.align		4
        /*0018*/ 	.word	0x00000000
	.align		4
        /*001c*/ 	.word	0xfffffffd
	.align		4
        /*0020*/ 	.word	0x00000000
	.align		4
        /*0024*/ 	.word	0xfffffffc


//--------------------- .nv.constant4             --------------------------
	.section	.nv.constant4,"a",@progbits
	.align	8
	.align		8
.nv.constant4:
        /*0000*/ 	.dword	__assertfail
	.align		8
        /*0008*/ 	.dword	assertFunc_0
	.align		8
        /*0010*/ 	.dword	assertFile_0
	.align		8
        /*0018*/ 	.dword	assertMessage_0


//--------------------- .text.triton_poi_fused_gather_2 --------------------------
	.section	.text.triton_poi_fused_gather_2,"ax",@progbits
	.sectionflags	@"SHF_BARRIERS=1"
	.align	128
        .global         triton_poi_fused_gather_2
        .type           triton_poi_fused_gather_2,@function
        .size           triton_poi_fused_gather_2,(.L_x_6 - triton_poi_fused_gather_2)
        .other          triton_poi_fused_gather_2,@"STO_CUDA_ENTRY STV_DEFAULT"
triton_poi_fused_gather_2:
.text.triton_poi_fused_gather_2:
[----:B------:R-:W0:Y:S02]  /*0000*/  LDC R1, c[0x0][0x28] ;  /* 0x00000a00ff017b82 */ /* 0x000e240000000800 */
[----:B------:R-:W1:Y:S01]  /*0010*/  S2R R0, SR_TID.X ;  /* 0x0000000000007919 */ /* 0x000e620000002100 */
[----:B------:R-:W2:Y:S01]  /*0020*/  LDC.64 R2, c[0x0][0x210] ;  /* 0x00008400ff027b82 */ /* 0x000ea20000000a00 */
[----:B------:R-:W-:Y:S01]  /*0030*/  ULDC.64 UR4, c[0x0][0x208] ;  /* 0x0000820000047ab9 */ /* 0x000fe20000000a00 */
[----:B------:R-:W-:Y:S01]  /*0040*/  BSSY B0, `(.L_x_0) ;  /* 0x000000b000007945 */ /* 0x000fe20003800000 */
[----:B------:R-:W3:Y:S01]  /*0050*/  S2R R5, SR_CTAID.X ;  /* 0x0000000000057919 */ /* 0x000ee20000002500 */
[----:B------:R-:W-:Y:S02]  /*0060*/  PRMT R4, RZ, 0x7610, R4 ;  /* 0x00007610ff047816 */ /* 0x000fe40000000004 */
[----:B-1----:R-:W-:-:S05]  /*0070*/  LOP3.LUT R0, R0, 0x7f, RZ, 0xc0, !PT ;  /* 0x0000007f00007812 */ /* 0x002fca00078ec0ff */
[----:B---3--:R-:W-:Y:S02]  /*0080*/  IMAD R0, R5, 0x80, R0 ;  /* 0x0000008005007824 */ /* 0x008fe400078e0200 */
[----:B------:R-:W-:-:S03]  /*0090*/  IMAD.MOV.U32 R5, RZ, RZ, 0x3 ;  /* 0x00000003ff057424 */ /* 0x000fc600078e00ff */
[C---:B------:R-:W-:Y:S01]  /*00a0*/  ISETP.GE.AND P1, PT, R0.reuse, 0x200, PT ;  /* 0x000002000000780c */ /* 0x040fe20003f26270 */
[----:B------:R-:W-:-:S04]  /*00b0*/  IMAD R5, R0, R5, 0x1 ;  /* 0x0000000100057424 */ /* 0x000fc800078e0205 */
[----:B--2---:R-:W-:-:S08]  /*00c0*/  IMAD.WIDE R2, R5, 0x2, R2 ;  /* 0x0000000205027825 */ /* 0x004fd000078e0202 */
[----:B------:R-:W-:Y:S05]  /*00d0*/  @P1 BRA `(.L_x_1) ;  /* 0x0000000000041947 */ /* 0x000fea0003800000 */
[----:B------:R1:W5:Y:S02]  /*00e0*/  LDG.E.EL.U16 R4, desc[UR4][R2.64] ;  /* 0x0000000402047981 */ /* 0x000364000c2e1500 */
.L_x_1:
[----:B------:R-:W-:Y:S05]  /*00f0*/  BSYNC B0 ;  /* 0x0000000000007941 */ /* 0x000fea0003800000 */
.L_x_0:
[----:B-1---5:R-:W-:-:S04]  /*0100*/  PRMT R2, R4, 0x9910, RZ ;  /* 0x0000991004027816 */ /* 0x022fc800000000ff */
[----:B------:R-:W-:Y:S02]  /*0110*/  SHF.R.S32.HI R3, RZ, 0x1f, R2 ;  /* 0x0000001fff037819 */ /* 0x000fe40000011402 */
[----:B------:R-:W-:Y:S02]  /*0120*/  IADD3 R5, P2, R2, 0x3, RZ ;  /* 0x0000000302057810 */ /* 0x000fe40007f5e0ff */
[----:B------:R-:W-:-:S03]  /*0130*/  ISETP.GE.AND P0, PT, R2, RZ, PT ;  /* 0x000000ff0200720c */ /* 0x000fc60003f06270 */
[----:B------:R-:W-:Y:S01]  /*0140*/  IMAD.X R4, RZ, RZ, R3, P2 ;  /* 0x000000ffff047224 */ /* 0x000fe200010e0603 */
[----:B------:R-:W-:-:S04]  /*0150*/  SEL R9, R5, R2, !P0 ;  /* 0x0000000205097207 */ /* 0x000fc80004000000 */
[----:B------:R-:W-:Y:S02]  /*0160*/  SEL R14, R4, R3, !P0 ;  /* 0x00000003040e7207 */ /* 0x000fe40004000000 */
[----:B------:R-:W-:-:S04]  /*0170*/  ISETP.GE.U32.AND P0, PT, R9, 0x3, PT ;  /* 0x000000030900780c */ /* 0x000fc80003f06070 */
[----:B------:R-:W-:-:S04]  /*0180*/  ISETP.GE.U32.AND.EX P0, PT, R14, RZ, PT, P0 ;  /* 0x000000ff0e00720c */ /* 0x000fc80003f06100 */
[----:B------:R-:W-:-:S13]  /*0190*/  ISETP.GT.OR P0, PT, R0, 0x1ff, !P0 ;  /* 0x000001ff0000780c */ /* 0x000fda0004704670 */
[----:B------:R-:W-:Y:S05]  /*01a0*/  @P0 BRA `(.L_x_2) ;  /* 0x0000000000400947 */ /* 0x000fea0003800000 */
[----:B------:R-:W-:Y:S01]  /*01b0*/  MOV R2, 0x0 ;  /* 0x0000000000027802 */ /* 0x000fe20000000f00 */
[----:B------:R-:W-:Y:S01]  /*01c0*/  ULDC.64 UR6, c[0x4][0x18] ;  /* 0x0100060000067ab9 */ /* 0x000fe20000000a00 */
[----:B------:R-:W-:Y:S01]  /*01d0*/  ULDC.64 UR8, c[0x4][0x8] ;  /* 0x0100020000087ab9 */ /* 0x000fe20000000a00 */
[----:B------:R-:W-:-:S07]  /*01e0*/  IMAD.U32 R4, RZ, RZ, UR6 ;  /* 0x00000006ff047e24 */ /* 0x000fce000f8e00ff */
[----:B------:R-:W-:Y:S01]  /*01f0*/  LEPC R20, `(.L_x_2) ;  /* 0x00000000b014794e */ /* 0x000fe20000000000 */
[----:B------:R-:W-:Y:S01]  /*0200*/  IMAD.U32 R5, RZ, RZ, UR7 ;  /* 0x00000007ff057e24 */ /* 0x000fe2000f8e00ff */
[----:B------:R-:W1:Y:S01]  /*0210*/  LDC.64 R2, c[0x4][R2] ;  /* 0x0100000002027b82 */ /* 0x000e620000000a00 */
[----:B------:R-:W-:Y:S01]  /*0220*/  ULDC.64 UR6, c[0x4][0x10] ;  /* 0x0100040000067ab9 */ /* 0x000fe20000000a00 */
[----:B------:R-:W-:Y:S02]  /*0230*/  IMAD.U32 R10, RZ, RZ, UR8 ;  /* 0x00000008ff0a7e24 */ /* 0x000fe4000f8e00ff */
[----:B------:R-:W-:Y:S02]  /*0240*/  IMAD.U32 R6, RZ, RZ, UR6 ;  /* 0x00000006ff067e24 */ /* 0x000fe4000f8e00ff */
[----:B------:R-:W-:Y:S02]  /*0250*/  IMAD.U32 R7, RZ, RZ, UR7 ;  /* 0x00000007ff077e24 */ /* 0x000fe4000f8e00ff */
[----:B------:R-:W-:-:S02]  /*0260*/  IMAD.U32 R11, RZ, RZ, UR9 ;  /* 0x00000009ff0b7e24 */ /* 0x000fc4000f8e00ff */
[----:B------:R-:W-:Y:S02]  /*0270*/  IMAD.MOV.U32 R8, RZ, RZ, 0x21 ;  /* 0x00000021ff087424 */ /* 0x000fe400078e00ff */
[----:B------:R-:W-:Y:S02]  /*0280*/  IMAD.MOV.U32 R12, RZ, RZ, 0x1 ;  /* 0x00000001ff0c7424 */ /* 0x000fe400078e00ff */
[----:B------:R-:W-:-:S07]  /*0290*/  IMAD.MOV.U32 R13, RZ, RZ, RZ ;  /* 0x000000ffff0d7224 */ /* 0x000fce00078e00ff */
[----:B01----:R-:W-:Y:S05]  /*02a0*/  CALL.ABS.NOINC R2 ;  /* 0x0000000002007343 */ /* 0x003fea0003c00000 */
.L_x_2:
[----:B------:R-:W1:Y:S01]  /*02b0*/  LDC.64 R4, c[0x0][0x220] ;  /* 0x00008800ff047b82 */ /* 0x000e620000000a00 */
[----:B------:R-:W-:Y:S01]  /*02c0*/  SHF.R.S32.HI R3, RZ, 0x1f, R0 ;  /* 0x0000001fff037819 */ /* 0x000fe20000011400 */
[----:B------:R-:W-:Y:S06]  /*02d0*/  WARPSYNC.ALL ;  /* 0x0000000000007948 */ /* 0x000fec0003800000 */
[----:B------:R-:W-:Y:S01]  /*02e0*/  BAR.SYNC.DEFER_BLOCKING 0x0 ;  /* 0x0000000000007b1d */ /* 0x000fe20000010000 */
[----:B------:R-:W-:-:S05]  /*02f0*/  LEA.HI R6, R3, R0, RZ, 0x3 ;  /* 0x0000000003067211 */ /* 0x000fca00078f18ff */
[----:B------:R-:W-:Y:S01]  /*0300*/  ULDC.64 UR6, c[0x0][0x218] ;  /* 0x0000860000067ab9 */ /* 0x000fe20000000a00 */
[----:B------:R-:W-:Y:S01]  /*0310*/  LOP3.LUT R7, R6, 0xfffffff8, RZ, 0xc0, !PT ;  /* 0xfffffff806077812 */ /* 0x000fe200078ec0ff */
[----:B------:R-:W-:Y:S01]  /*0320*/  BSSY B0, `(.L_x_3) ;  /* 0x000000c000007945 */ /* 0x000fe20003800000 */
[C---:B------:R-:W-:Y:S02]  /*0330*/  LEA R2, P0, R9.reuse, UR6, 0x2 ;  /* 0x0000000609027c11 */ /* 0x040fe4000f8010ff */
[----:B------:R-:W-:Y:S01]  /*0340*/  SHF.R.S32.HI R6, RZ, 0x3, R6 ;  /* 0x00000003ff067819 */ /* 0x000fe20000011406 */
[----:B------:R-:W-:Y:S01]  /*0350*/  IMAD.IADD R7, R0, 0x1, -R7 ;  /* 0x0000000100077824 */ /* 0x000fe200078e0a07 */
[----:B------:R-:W-:Y:S01]  /*0360*/  LEA.HI.X R3, R9, UR7, R14, 0x2, P0 ;  /* 0x0000000709037c11 */ /* 0x000fe200080f140e */
[----:B------:R-:W-:Y:S02]  /*0370*/  IMAD.MOV.U32 R9, RZ, RZ, RZ ;  /* 0x000000ffff097224 */ /* 0x000fe400078e00ff */
[----:B------:R-:W-:-:S04]  /*0380*/  IMAD.WIDE R2, R7, 0x4, R2 ;  /* 0x0000000407027825 */ /* 0x000fc800078e0202 */
[----:B------:R-:W-:Y:S02]  /*0390*/  IMAD R7, R6, 0xa, RZ ;  /* 0x0000000a06077824 */ /* 0x000fe400078e02ff */
[----:B-1----:R-:W-:-:S04]  /*03a0*/  IMAD.WIDE R4, R0, 0x4, R4 ;  /* 0x0000000400047825 */ /* 0x002fc800078e0204 */
[----:B------:R-:W-:Y:S01]  /*03b0*/  IMAD.WIDE R2, R7, 0x4, R2 ;  /* 0x0000000407027825 */ /* 0x000fe200078e0202 */
[----:B------:R-:W-:Y:S06]  /*03c0*/  @P1 BRA `(.L_x_4) ;  /* 0x0000000000041947 */ /* 0x000fec0003800000 */
[----:B------:R1:W5:Y:S02]  /*03d0*/  LDG.E R9, desc[UR4][R2.64] ;  /* 0x0000000402097981 */ /* 0x000364000c1e1900 */
.L_x_4:
[----:B------:R-:W-:Y:S05]  /*03e0*/  BSYNC B0 ;  /* 0x0000000000007941 */ /* 0x000fea0003800000 */
.L_x_3:
[----:B------:R-:W-:Y:S05]  /*03f0*/  @P1 EXIT ;  /* 0x000000000000194d */ /* 0x000fea0003800000 */
[----:B-----5:R-:W-:Y:S01]  /*0400*/  STG.E desc[UR4][R4.64], R9 ;  /* 0x0000000904007986 */ /* 0x020fe2000c101904 */
[----:B------:R-:W-:Y:S05]  /*0410*/  EXIT ;  /* 0x000000000000794d */ /* 0x000fea0003800000 */
.L_x_5:
[----:B------:R-:W-:-:S00]  /*0420*/  BRA `(.L_x_5) ;  /* 0xfffffffc00fc7947 */ /* 0x000fc0000383ffff */
[----:B------:R-:W-:-:S00]  /*0430*/  NOP ;  /* 0x0000000000007918 */ /* 0x000fc00000000000 */
        /* <DEDUP_REMOVED lines=12> */
.L_x_6:


//--------------------- .nv.global.init           --------------------------
	.section	.nv.global.init,"aw",@progbits
.nv.global.init:
	.type		assertFunc_0,@object
	.size		assertFunc_0,(assertMessage_0 - assertFunc_0)
assertFunc_0:
        /*0000*/ 	.byte	0x75, 0x6e, 0x6b, 0x6e, 0x6f, 0x77, 0x6e, 0x00
	.type		assertMessage_0,@object
	.size		assertMessage_0,(assertFile_0 - assertMessage_0)
assertMessage_0:
        /*0008*/ 	.byte	0x69, 0x6e, 0x64, 0x65, 0x78, 0x20, 0x6f, 0x75, 0x74, 0x20, 0x6f, 0x66, 0x20, 0x62, 0x6f, 0x75
        /*0018*/ 	.byte	0x6e, 0x64, 0x73, 0x3a, 0x20, 0x30, 0x20, 0x3c, 0x3d, 0x20, 0x74, 0x6d, 0x70, 0x35, 0x20, 0x3c
        /*0028*/ 	.byte	0x20, 0x33, 0x00
	.type		assertFile_0,@object
	.size		assertFile_0,(.L_1 - assertFile_0)
assertFile_0:
        /*002b*/ 	.byte	0x69, 0x6e, 0x64, 0x75, 0x63, 0x74, 0x6f, 0x72, 0x5f, 0x63, 0x61, 0x63, 0x68, 0x65, 0x2f, 0x35
        /*003b*/ 	.byte	0x6c, 0x2f, 0x63, 0x35, 0x6c, 0x7a, 0x6d, 0x62, 0x76, 0x6f, 0x62, 0x75, 0x61, 0x77, 0x72, 0x34
        /*004b*/ 	.byte	0x78, 0x61, 0x64, 0x66, 0x7a, 0x63, 0x33, 0x79, 0x73, 0x32, 0x62, 0x6c, 0x76, 0x6b, 0x62, 0x36
        /*005b*/ 	.byte	0x71, 0x77, 0x69, 0x75, 0x64, 0x7a, 0x77, 0x64, 0x69, 0x6c, 0x74, 0x33, 0x63, 0x75, 0x61, 0x66
        /*006b*/ 	.byte	0x78, 0x72, 0x79, 0x6e, 0x66, 0x34, 0x2e, 0x70, 0x79, 0x00
.L_1:


//--------------------- .nv.constant0.triton_poi_fused_gather_2 --------------------------
	.section	.nv.constant0.triton_poi_fused_gather_2,"a",@progbits
	.sectionflags	@""
	.align	4
.nv.constant0.triton_poi_fused_gather_2:
	.zero		556


//--------------------- SYMBOLS --------------------------

	.type		__assertfail,@function
